//
// Generated by NVIDIA NVVM Compiler
//
// Compiler Build ID: CL-36424714
// Cuda compilation tools, release 13.0, V13.0.88
// Based on NVVM 20.0.0
//

.version 9.0
.target sm_100
.address_size 64

	// .globl	my_kernel_kernel1

.visible .entry my_kernel_kernel1(
	.param .u64 .ptr .align 1 my_kernel_kernel1_param_0,
	.param .u64 .ptr .align 1 my_kernel_kernel1_param_1
)
{
	.reg .b32 	%r<5>;
	.reg .b32 	%f<3>;
	.reg .b64 	%rd<8>;

	ld.param.u64 	%rd1, [my_kernel_kernel1_param_0];
	ld.param.u64 	%rd2, [my_kernel_kernel1_param_1];
	cvta.to.global.u64 	%rd3, %rd1;
	cvta.to.global.u64 	%rd4, %rd2;
	mov.u32 	%r1, %ctaid.x;
	shl.b32 	%r2, %r1, 1;
	mov.u32 	%r3, %tid.x;
	add.s32 	%r4, %r2, %r3;
	mul.wide.u32 	%rd5, %r4, 4;
	add.s64 	%rd6, %rd4, %rd5;
	ld.global.nc.f32 	%f1, [%rd6];
	mul.f32 	%f2, %f1, 0f3C800000;
	add.s64 	%rd7, %rd3, %rd5;
	st.global.f32 	[%rd7], %f2;
	ret;

}
	// .globl	my_kernel_kernel0
.visible .entry my_kernel_kernel0(
	.param .u64 .ptr .align 1 my_kernel_kernel0_param_0,
	.param .u64 .ptr .align 1 my_kernel_kernel0_param_1
)
{
	.reg .b32 	%r<11>;
	.reg .b32 	%f<129>;
	.reg .b64 	%rd<9>;

	ld.param.u64 	%rd1, [my_kernel_kernel0_param_0];
	ld.param.u64 	%rd2, [my_kernel_kernel0_param_1];
	cvta.to.global.u64 	%rd3, %rd2;
	cvta.to.global.u64 	%rd4, %rd1;
	mov.u32 	%r1, %ctaid.x;
	shl.b32 	%r2, %r1, 1;
	mov.u32 	%r3, %tid.x;
	add.s32 	%r4, %r2, %r3;
	mul.wide.u32 	%rd5, %r4, 4;
	add.s64 	%rd6, %rd4, %rd5;
	shl.b32 	%r5, %r1, 7;
	shl.b32 	%r6, %r3, 6;
	add.s32 	%r7, %r5, %r6;
	and.b32  	%r8, %r7, -32768;
	and.b32  	%r9, %r4, 511;
	or.b32  	%r10, %r9, %r8;
	mul.wide.s32 	%rd7, %r10, 4;
	add.s64 	%rd8, %rd3, %rd7;
	ld.global.nc.f32 	%f1, [%rd8];
	add.f32 	%f2, %f1, 0f00000000;
	ld.global.nc.f32 	%f3, [%rd8+2048];
	add.f32 	%f4, %f2, %f3;
	ld.global.nc.f32 	%f5, [%rd8+4096];
	add.f32 	%f6, %f4, %f5;
	ld.global.nc.f32 	%f7, [%rd8+6144];
	add.f32 	%f8, %f6, %f7;
	ld.global.nc.f32 	%f9, [%rd8+8192];
	add.f32 	%f10, %f8, %f9;
	ld.global.nc.f32 	%f11, [%rd8+10240];
	add.f32 	%f12, %f10, %f11;
	ld.global.nc.f32 	%f13, [%rd8+12288];
	add.f32 	%f14, %f12, %f13;
	ld.global.nc.f32 	%f15, [%rd8+14336];
	add.f32 	%f16, %f14, %f15;
	ld.global.nc.f32 	%f17, [%rd8+16384];
	add.f32 	%f18, %f16, %f17;
	ld.global.nc.f32 	%f19, [%rd8+18432];
	add.f32 	%f20, %f18, %f19;
	ld.global.nc.f32 	%f21, [%rd8+20480];
	add.f32 	%f22, %f20, %f21;
	ld.global.nc.f32 	%f23, [%rd8+22528];
	add.f32 	%f24, %f22, %f23;
	ld.global.nc.f32 	%f25, [%rd8+24576];
	add.f32 	%f26, %f24, %f25;
	ld.global.nc.f32 	%f27, [%rd8+26624];
	add.f32 	%f28, %f26, %f27;
	ld.global.nc.f32 	%f29, [%rd8+28672];
	add.f32 	%f30, %f28, %f29;
	ld.global.nc.f32 	%f31, [%rd8+30720];
	add.f32 	%f32, %f30, %f31;
	ld.global.nc.f32 	%f33, [%rd8+32768];
	add.f32 	%f34, %f32, %f33;
	ld.global.nc.f32 	%f35, [%rd8+34816];
	add.f32 	%f36, %f34, %f35;
	ld.global.nc.f32 	%f37, [%rd8+36864];
	add.f32 	%f38, %f36, %f37;
	ld.global.nc.f32 	%f39, [%rd8+38912];
	add.f32 	%f40, %f38, %f39;
	ld.global.nc.f32 	%f41, [%rd8+40960];
	add.f32 	%f42, %f40, %f41;
	ld.global.nc.f32 	%f43, [%rd8+43008];
	add.f32 	%f44, %f42, %f43;
	ld.global.nc.f32 	%f45, [%rd8+45056];
	add.f32 	%f46, %f44, %f45;
	ld.global.nc.f32 	%f47, [%rd8+47104];
	add.f32 	%f48, %f46, %f47;
	ld.global.nc.f32 	%f49, [%rd8+49152];
	add.f32 	%f50, %f48, %f49;
	ld.global.nc.f32 	%f51, [%rd8+51200];
	add.f32 	%f52, %f50, %f51;
	ld.global.nc.f32 	%f53, [%rd8+53248];
	add.f32 	%f54, %f52, %f53;
	ld.global.nc.f32 	%f55, [%rd8+55296];
	add.f32 	%f56, %f54, %f55;
	ld.global.nc.f32 	%f57, [%rd8+57344];
	add.f32 	%f58, %f56, %f57;
	ld.global.nc.f32 	%f59, [%rd8+59392];
	add.f32 	%f60, %f58, %f59;
	ld.global.nc.f32 	%f61, [%rd8+61440];
	add.f32 	%f62, %f60, %f61;
	ld.global.nc.f32 	%f63, [%rd8+63488];
	add.f32 	%f64, %f62, %f63;
	ld.global.nc.f32 	%f65, [%rd8+65536];
	add.f32 	%f66, %f64, %f65;
	ld.global.nc.f32 	%f67, [%rd8+67584];
	add.f32 	%f68, %f66, %f67;
	ld.global.nc.f32 	%f69, [%rd8+69632];
	add.f32 	%f70, %f68, %f69;
	ld.global.nc.f32 	%f71, [%rd8+71680];
	add.f32 	%f72, %f70, %f71;
	ld.global.nc.f32 	%f73, [%rd8+73728];
	add.f32 	%f74, %f72, %f73;
	ld.global.nc.f32 	%f75, [%rd8+75776];
	add.f32 	%f76, %f74, %f75;
	ld.global.nc.f32 	%f77, [%rd8+77824];
	add.f32 	%f78, %f76, %f77;
	ld.global.nc.f32 	%f79, [%rd8+79872];
	add.f32 	%f80, %f78, %f79;
	ld.global.nc.f32 	%f81, [%rd8+81920];
	add.f32 	%f82, %f80, %f81;
	ld.global.nc.f32 	%f83, [%rd8+83968];
	add.f32 	%f84, %f82, %f83;
	ld.global.nc.f32 	%f85, [%rd8+86016];
	add.f32 	%f86, %f84, %f85;
	ld.global.nc.f32 	%f87, [%rd8+88064];
	add.f32 	%f88, %f86, %f87;
	ld.global.nc.f32 	%f89, [%rd8+90112];
	add.f32 	%f90, %f88, %f89;
	ld.global.nc.f32 	%f91, [%rd8+92160];
	add.f32 	%f92, %f90, %f91;
	ld.global.nc.f32 	%f93, [%rd8+94208];
	add.f32 	%f94, %f92, %f93;
	ld.global.nc.f32 	%f95, [%rd8+96256];
	add.f32 	%f96, %f94, %f95;
	ld.global.nc.f32 	%f97, [%rd8+98304];
	add.f32 	%f98, %f96, %f97;
	ld.global.nc.f32 	%f99, [%rd8+100352];
	add.f32 	%f100, %f98, %f99;
	ld.global.nc.f32 	%f101, [%rd8+102400];
	add.f32 	%f102, %f100, %f101;
	ld.global.nc.f32 	%f103, [%rd8+104448];
	add.f32 	%f104, %f102, %f103;
	ld.global.nc.f32 	%f105, [%rd8+106496];
	add.f32 	%f106, %f104, %f105;
	ld.global.nc.f32 	%f107, [%rd8+108544];
	add.f32 	%f108, %f106, %f107;
	ld.global.nc.f32 	%f109, [%rd8+110592];
	add.f32 	%f110, %f108, %f109;
	ld.global.nc.f32 	%f111, [%rd8+112640];
	add.f32 	%f112, %f110, %f111;
	ld.global.nc.f32 	%f113, [%rd8+114688];
	add.f32 	%f114, %f112, %f113;
	ld.global.nc.f32 	%f115, [%rd8+116736];
	add.f32 	%f116, %f114, %f115;
	ld.global.nc.f32 	%f117, [%rd8+118784];
	add.f32 	%f118, %f116, %f117;
	ld.global.nc.f32 	%f119, [%rd8+120832];
	add.f32 	%f120, %f118, %f119;
	ld.global.nc.f32 	%f121, [%rd8+122880];
	add.f32 	%f122, %f120, %f121;
	ld.global.nc.f32 	%f123, [%rd8+124928];
	add.f32 	%f124, %f122, %f123;
	ld.global.nc.f32 	%f125, [%rd8+126976];
	add.f32 	%f126, %f124, %f125;
	ld.global.nc.f32 	%f127, [%rd8+129024];
	add.f32 	%f128, %f126, %f127;
	st.global.f32 	[%rd6], %f128;
	ret;

}


// ===== COMPILED SASS (sm_100) =====

	.target	sm_100

	.elftype	@"ET_EXEC"


//--------------------- .note.nv.tkinfo           --------------------------
	.section	.note.nv.tkinfo,"",@"SHT_NOTE"
	.sectionflags	@"SHF_NOTE_NV_TKINFO"
	.tkinfo
        /*0018*/ 	.word	0x00000002
        /*0030*/ 	.string	""
        /*0030*/ 	.string	"ptxas"
        /*0030*/ 	.string	"Cuda compilation tools, release 13.0, V13.0.88"
        /*0030*/ 	.string	"Build cuda_13.0.r13.0/compiler.36424714_0"
        /*0030*/ 	.string	"-arch sm_100 -m 64 "



//--------------------- .note.nv.cuinfo           --------------------------
	.section	.note.nv.cuinfo,"",@"SHT_NOTE"
	.sectionflags	@"SHF_NOTE_NV_CUINFO"
        /*0018*/ 	.short	0x0002
        /*001a*/ 	.short	0x0064
        /*001c*/ 	.short	0x0082
	.zero		2


//--------------------- .nv.info                  --------------------------
	.section	.nv.info,"",@"SHT_CUDA_INFO"
	.align	4


	//----- nvinfo : EIATTR_REGCOUNT
	.align		4
        /*0000*/ 	.byte	0x04, 0x2f
        /*0002*/ 	.short	(.L_1 - .L_0)
	.align		4
.L_0:
        /*0004*/ 	.word	index@(my_kernel_kernel1)
        /*0008*/ 	.word	0x0000000a


	//----- nvinfo : EIATTR_FRAME_SIZE
	.align		4
.L_1:
        /*000c*/ 	.byte	0x04, 0x11
        /*000e*/ 	.short	(.L_3 - .L_2)
	.align		4
.L_2:
        /*0010*/ 	.word	index@(my_kernel_kernel1)
        /*0014*/ 	.word	0x00000000


	//----- nvinfo : EIATTR_REGCOUNT
	.align		4
.L_3:
        /*0018*/ 	.byte	0x04, 0x2f
        /*001a*/ 	.short	(.L_5 - .L_4)
	.align		4
.L_4:
        /*001c*/ 	.word	index@(my_kernel_kernel0)
        /*0020*/ 	.word	0x0000001e


	//----- nvinfo : EIATTR_FRAME_SIZE
	.align		4
.L_5:
        /*0024*/ 	.byte	0x04, 0x11
        /*0026*/ 	.short	(.L_7 - .L_6)
	.align		4
.L_6:
        /*0028*/ 	.word	index@(my_kernel_kernel0)
        /*002c*/ 	.word	0x00000000


	//----- nvinfo : EIATTR_MIN_STACK_SIZE
	.align		4
.L_7:
        /*0030*/ 	.byte	0x04, 0x12
        /*0032*/ 	.short	(.L_9 - .L_8)
	.align		4
.L_8:
        /*0034*/ 	.word	index@(my_kernel_kernel0)
        /*0038*/ 	.word	0x00000000


	//----- nvinfo : EIATTR_MIN_STACK_SIZE
	.align		4
.L_9:
        /*003c*/ 	.byte	0x04, 0x12
        /*003e*/ 	.short	(.L_11 - .L_10)
	.align		4
.L_10:
        /*0040*/ 	.word	index@(my_kernel_kernel1)
        /*0044*/ 	.word	0x00000000
.L_11:


//--------------------- .nv.compat                --------------------------
	.section	.nv.compat,"",@"SHT_CUDA_COMPAT_INFO"
	.align	4
        /*0000*/ 	.byte	0x02, 0x09, 0x00, 0x00, 0x02, 0x02, 0x01, 0x00, 0x02, 0x05, 0x05, 0x00, 0x03, 0x07, 0x01, 0x01
        /*0010*/ 	.byte	0x02, 0x03, 0x00, 0x00, 0x02, 0x06, 0x01, 0x00, 0x04, 0x0b, 0x08, 0x00, 0x09, 0x00, 0x00, 0x00
        /*0020*/ 	.byte	0x00, 0x00, 0x00, 0x00


//--------------------- .nv.info.my_kernel_kernel0 --------------------------
	.section	.nv.info.my_kernel_kernel0,"",@"SHT_CUDA_INFO"
	.sectionflags	@""
	.align	4


	//----- nvinfo : EIATTR_CUDA_API_VERSION
	.align		4
        /*0000*/ 	.byte	0x04, 0x37
        /*0002*/ 	.short	(.L_13 - .L_12)
.L_12:
        /*0004*/ 	.word	0x00000082


	//----- nvinfo : EIATTR_KPARAM_INFO
	.align		4
.L_13:
        /*0008*/ 	.byte	0x04, 0x17
        /*000a*/ 	.short	(.L_15 - .L_14)
.L_14:
        /*000c*/ 	.word	0x00000000
        /*0010*/ 	.short	0x0001
        /*0012*/ 	.short	0x0008
        /*0014*/ 	.byte	0x00, 0xf5, 0x21, 0x00


	//----- nvinfo : EIATTR_KPARAM_INFO
	.align		4
.L_15:
        /*0018*/ 	.byte	0x04, 0x17
        /*001a*/ 	.short	(.L_17 - .L_16)
.L_16:
        /*001c*/ 	.word	0x00000000
        /*0020*/ 	.short	0x0000
        /*0022*/ 	.short	0x0000
        /*0024*/ 	.byte	0x00, 0xf5, 0x21, 0x00


	//----- nvinfo : EIATTR_SPARSE_MMA_MASK
	.align		4
.L_17:
        /*0028*/ 	.byte	0x03, 0x50
        /*002a*/ 	.short	0x0000


	//----- nvinfo : EIATTR_MAXREG_COUNT
	.align		4
        /*002c*/ 	.byte	0x03, 0x1b
        /*002e*/ 	.short	0x00ff


	//----- nvinfo : EIATTR_MERCURY_ISA_VERSION
	.align		4
        /*0030*/ 	.byte	0x03, 0x5f
        /*0032*/ 	.short	0x0101


	//----- nvinfo : EIATTR_VRC_CTA_INIT_COUNT
	.align		4
        /*0034*/ 	.byte	0x02, 0x4a
	.zero		1
	.zero		1


	//----- nvinfo : EIATTR_EXIT_INSTR_OFFSETS
	.align		4
        /*0038*/ 	.byte	0x04, 0x1c
        /*003a*/ 	.short	(.L_19 - .L_18)


	//   ....[0]....
.L_18:
        /*003c*/ 	.word	0x000008d0


	//----- nvinfo : EIATTR_CBANK_PARAM_SIZE
	.align		4
.L_19:
        /*0040*/ 	.byte	0x03, 0x19
        /*0042*/ 	.short	0x0010


	//----- nvinfo : EIATTR_PARAM_CBANK
	.align		4
        /*0044*/ 	.byte	0x04, 0x0a
        /*0046*/ 	.short	(.L_21 - .L_20)
	.align		4
.L_20:
        /*0048*/ 	.word	index@(.nv.constant0.my_kernel_kernel0)
        /*004c*/ 	.short	0x0380
        /*004e*/ 	.short	0x0010


	//----- nvinfo : EIATTR_SW_WAR
	.align		4
.L_21:
        /*0050*/ 	.byte	0x04, 0x36
        /*0052*/ 	.short	(.L_23 - .L_22)
.L_22:
        /*0054*/ 	.word	0x00000008
.L_23:


//--------------------- .nv.info.my_kernel_kernel1 --------------------------
	.section	.nv.info.my_kernel_kernel1,"",@"SHT_CUDA_INFO"
	.sectionflags	@""
	.align	4


	//----- nvinfo : EIATTR_CUDA_API_VERSION
	.align		4
        /*0000*/ 	.byte	0x04, 0x37
        /*0002*/ 	.short	(.L_25 - .L_24)
.L_24:
        /*0004*/ 	.word	0x00000082


	//----- nvinfo : EIATTR_KPARAM_INFO
	.align		4
.L_25:
        /*0008*/ 	.byte	0x04, 0x17
        /*000a*/ 	.short	(.L_27 - .L_26)
.L_26:
        /*000c*/ 	.word	0x00000000
        /*0010*/ 	.short	0x0001
        /*0012*/ 	.short	0x0008
        /*0014*/ 	.byte	0x00, 0xf5, 0x21, 0x00


	//----- nvinfo : EIATTR_KPARAM_INFO
	.align		4
.L_27:
        /*0018*/ 	.byte	0x04, 0x17
        /*001a*/ 	.short	(.L_29 - .L_28)
.L_28:
        /*001c*/ 	.word	0x00000000
        /*0020*/ 	.short	0x0000
        /*0022*/ 	.short	0x0000
        /*0024*/ 	.byte	0x00, 0xf5, 0x21, 0x00


	//----- nvinfo : EIATTR_SPARSE_MMA_MASK
	.align		4
.L_29:
        /*0028*/ 	.byte	0x03, 0x50
        /*002a*/ 	.short	0x0000


	//----- nvinfo : EIATTR_MAXREG_COUNT
	.align		4
        /*002c*/ 	.byte	0x03, 0x1b
        /*002e*/ 	.short	0x00ff


	//----- nvinfo : EIATTR_MERCURY_ISA_VERSION
	.align		4
        /*0030*/ 	.byte	0x03, 0x5f
        /*0032*/ 	.short	0x0101


	//----- nvinfo : EIATTR_VRC_CTA_INIT_COUNT
	.align		4
        /*0034*/ 	.byte	0x02, 0x4a
	.zero		1
	.zero		1


	//----- nvinfo : EIATTR_EXIT_INSTR_OFFSETS
	.align		4
        /*0038*/ 	.byte	0x04, 0x1c
        /*003a*/ 	.short	(.L_31 - .L_30)


	//   ....[0]....
.L_30:
        /*003c*/ 	.word	0x000000c0


	//----- nvinfo : EIATTR_CBANK_PARAM_SIZE
	.align		4
.L_31:
        /*0040*/ 	.byte	0x03, 0x19
        /*0042*/ 	.short	0x0010


	//----- nvinfo : EIATTR_PARAM_CBANK
	.align		4
        /*0044*/ 	.byte	0x04, 0x0a
        /*0046*/ 	.short	(.L_33 - .L_32)
	.align		4
.L_32:
        /*0048*/ 	.word	index@(.nv.constant0.my_kernel_kernel1)
        /*004c*/ 	.short	0x0380
        /*004e*/ 	.short	0x0010


	//----- nvinfo : EIATTR_SW_WAR
	.align		4
.L_33:
        /*0050*/ 	.byte	0x04, 0x36
        /*0052*/ 	.short	(.L_35 - .L_34)
.L_34:
        /*0054*/ 	.word	0x00000008
.L_35:


//--------------------- .nv.callgraph             --------------------------
	.section	.nv.callgraph,"",@"SHT_CUDA_CALLGRAPH"
	.align	4
	.sectionentsize	8
	.align		4
        /*0000*/ 	.word	0x00000000
	.align		4
        /*0004*/ 	.word	0xffffffff
	.align		4
        /*0008*/ 	.word	0x00000000
	.align		4
        /*000c*/ 	.word	0xfffffffe
	.align		4
        /*0010*/ 	.word	0x00000000
	.align		4
        /*0014*/ 	.word	0xfffffffd
	.align		4
        /*0018*/ 	.word	0x00000000
	.align		4
        /*001c*/ 	.word	0xfffffffc


//--------------------- .text.my_kernel_kernel0   --------------------------
	.section	.text.my_kernel_kernel0,"ax",@progbits
	.align	128
        .global         my_kernel_kernel0
        .type           my_kernel_kernel0,@function
        .size           my_kernel_kernel0,(.L_x_2 - my_kernel_kernel0)
        .other          my_kernel_kernel0,@"STO_CUDA_ENTRY STV_DEFAULT"
my_kernel_kernel0:
.text.my_kernel_kernel0:
[----:B------:R-:W-:Y:S01]  /*0000*/  LDC R1, c[0x0][0x37c] ;  /* 0x0000df00ff017b82 */ /* 0x000fe20000000800 */
[----:B------:R-:W0:Y:S07]  /*0010*/  S2R R0, SR_CTAID.X ;  /* 0x0000000000007919 */ /* 0x000e2e0000002500 */
[----:B------:R-:W1:Y:S01]  /*0020*/  LDC.64 R2, c[0x0][0x388] ;  /* 0x0000e200ff027b82 */ /* 0x000e620000000a00 */
[----:B------:R-:W2:Y:S01]  /*0030*/  LDCU.64 UR4, c[0x0][0x358] ;  /* 0x00006b00ff0477ac */ /* 0x000ea20008000a00 */
[----:B------:R-:W0:Y:S02]  /*0040*/  S2R R5, SR_TID.X ;  /* 0x0000000000057919 */ /* 0x000e240000002100 */
[----:B0-----:R-:W-:-:S04]  /*0050*/  LEA R0, R0, R5, 0x1 ;  /* 0x0000000500007211 */ /* 0x001fc800078e08ff */
[C---:B------:R-:W-:Y:S02]  /*0060*/  SHF.L.U32 R4, R0.reuse, 0x6, RZ ;  /* 0x0000000600047819 */ /* 0x040fe400000006ff */
[----:B------:R-:W-:-:S04]  /*0070*/  LOP3.LUT R5, R0, 0x1ff, RZ, 0xc0, !PT ;  /* 0x000001ff00057812 */ /* 0x000fc800078ec0ff */
[----:B------:R-:W-:-:S05]  /*0080*/  LOP3.LUT R5, R5, 0xffff8000, R4, 0xf8, !PT ;  /* 0xffff800005057812 */ /* 0x000fca00078ef804 */
[----:B-1----:R-:W-:-:S05]  /*0090*/  IMAD.WIDE R2, R5, 0x4, R2 ;  /* 0x0000000405027825 */ /* 0x002fca00078e0202 */
[----:B--2---:R-:W2:Y:S04]  /*00a0*/  LDG.E.CONSTANT R4, desc[UR4][R2.64] ;  /* 0x0000000402047981 */ /* 0x004ea8000c1e9900 */
[----:B------:R-:W3:Y:S04]  /*00b0*/  LDG.E.CONSTANT R21, desc[UR4][R2.64+0x800] ;  /* 0x0008000402157981 */ /* 0x000ee8000c1e9900 */
[----:B------:R-:W4:Y:S04]  /*00c0*/  LDG.E.CONSTANT R27, desc[UR4][R2.64+0x1000] ;  /* 0x00100004021b7981 */ /* 0x000f28000c1e9900 */
[----:B------:R-:W5:Y:S04]  /*00d0*/  LDG.E.CONSTANT R5, desc[UR4][R2.64+0x1800] ;  /* 0x0018000402057981 */ /* 0x000f68000c1e9900 */
        /* <DEDUP_REMOVED lines=18> */
[----:B------:R-:W5:Y:S01]  /*0200*/  LDG.E.CONSTANT R25, desc[UR4][R2.64+0xb000] ;  /* 0x00b0000402197981 */ /* 0x000f62000c1e9900 */
[----:B--2---:R-:W-:-:S04]  /*0210*/  FADD R4, RZ, R4 ;  /* 0x00000004ff047221 */ /* 0x004fc80000000000 */
[----:B---3--:R-:W-:Y:S02]  /*0220*/  FADD R4, R4, R21 ;  /* 0x0000001504047221 */ /* 0x008fe40000000000 */
[----:B------:R-:W2:Y:S02]  /*0230*/  LDG.E.CONSTANT R21, desc[UR4][R2.64+0xb800] ;  /* 0x00b8000402157981 */ /* 0x000ea4000c1e9900 */
[----:B----4-:R-:W-:Y:S02]  /*0240*/  FADD R26, R4, R27 ;  /* 0x0000001b041a7221 */ /* 0x010fe40000000000 */
[----:B------:R-:W3:Y:S02]  /*0250*/  LDG.E.CONSTANT R4, desc[UR4][R2.64+0xc000] ;  /* 0x00c0000402047981 */ /* 0x000ee4000c1e9900 */
[----:B-----5:R-:W-:Y:S02]  /*0260*/  FADD R27, R26, R5 ;  /* 0x000000051a1b7221 */ /* 0x020fe40000000000 */
[----:B------:R-:W4:Y:S02]  /*0270*/  LDG.E.CONSTANT R5, desc[UR4][R2.64+0xc800] ;  /* 0x00c8000402057981 */ /* 0x000f24000c1e9900 */
[----:B------:R-:W-:-:S02]  /*0280*/  FADD R26, R27, R6 ;  /* 0x000000061b1a7221 */ /* 0x000fc40000000000 */
[----:B------:R-:W5:Y:S02]  /*0290*/  LDG.E.CONSTANT R6, desc[UR4][R2.64+0xd000] ;  /* 0x00d0000402067981 */ /* 0x000f64000c1e9900 */
[----:B------:R-:W-:Y:S02]  /*02a0*/  FADD R27, R26, R7 ;  /* 0x000000071a1b7221 */ /* 0x000fe40000000000 */
[----:B------:R-:W5:Y:S02]  /*02b0*/  LDG.E.CONSTANT R7, desc[UR4][R2.64+0xd800] ;  /* 0x00d8000402077981 */ /* 0x000f64000c1e9900 */
[----:B------:R-:W-:Y:S02]  /*02c0*/  FADD R26, R27, R8 ;  /* 0x000000081b1a7221 */ /* 0x000fe40000000000 */
[----:B------:R-:W5:Y:S02]  /*02d0*/  LDG.E.CONSTANT R8, desc[UR4][R2.64+0xe000] ;  /* 0x00e0000402087981 */ /* 0x000f64000c1e9900 */
        /* <DEDUP_REMOVED lines=32> */
[----:B--2---:R-:W-:Y:S02]  /*04e0*/  FADD R27, R26, R21 ;  /* 0x000000151a1b7221 */ /* 0x004fe40000000000 */
[----:B------:R-:W2:Y:S02]  /*04f0*/  LDG.E.CONSTANT R21, desc[UR4][R2.64+0x16800] ;  /* 0x0168000402157981 */ /* 0x000ea4000c1e9900 */
[----:B---3--:R-:W-:Y:S02]  /*0500*/  FADD R26, R27, R4 ;  /* 0x000000041b1a7221 */ /* 0x008fe40000000000 */
[----:B------:R-:W3:Y:S02]  /*0510*/  LDG.E.CONSTANT R4, desc[UR4][R2.64+0x17000] ;  /* 0x0170000402047981 */ /* 0x000ee4000c1e9900 */
[----:B----4-:R-:W-:-:S02]  /*0520*/  FADD R27, R26, R5 ;  /* 0x000000051a1b7221 */ /* 0x010fc40000000000 */
[----:B------:R-:W4:Y:S02]  /*0530*/  LDG.E.CONSTANT R5, desc[UR4][R2.64+0x17800] ;  /* 0x0178000402057981 */ /* 0x000f24000c1e9900 */
[----:B-----5:R-:W-:Y:S02]  /*0540*/  FADD R26, R27, R6 ;  /* 0x000000061b1a7221 */ /* 0x020fe40000000000 */
        /* <DEDUP_REMOVED lines=28> */
[----:B------:R-:W5:Y:S04]  /*0710*/  LDG.E.CONSTANT R20, desc[UR4][R2.64+0x1f000] ;  /* 0x01f0000402147981 */ /* 0x000f68000c1e9900 */
[----:B------:R0:W5:Y:S01]  /*0720*/  LDG.E.CONSTANT R19, desc[UR4][R2.64+0x1f800] ;  /* 0x01f8000402137981 */ /* 0x000162000c1e9900 */
[----:B------:R-:W-:-:S04]  /*0730*/  FADD R22, R27, R22 ;  /* 0x000000161b167221 */ /* 0x000fc80000000000 */
[----:B------:R-:W-:-:S04]  /*0740*/  FADD R23, R22, R23 ;  /* 0x0000001716177221 */ /* 0x000fc80000000000 */
[----:B------:R-:W-:Y:S01]  /*0750*/  FADD R24, R23, R24 ;  /* 0x0000001817187221 */ /* 0x000fe20000000000 */
[----:B0-----:R-:W0:Y:S03]  /*0760*/  LDC.64 R2, c[0x0][0x380] ;  /* 0x0000e000ff027b82 */ /* 0x001e260000000a00 */
[----:B------:R-:W-:Y:S01]  /*0770*/  FADD R24, R24, R25 ;  /* 0x0000001918187221 */ /* 0x000fe20000000000 */
[----:B0-----:R-:W-:-:S04]  /*0780*/  IMAD.WIDE.U32 R2, R0, 0x4, R2 ;  /* 0x0000000400027825 */ /* 0x001fc800078e0002 */
[----:B--2---:R-:W-:-:S04]  /*0790*/  FADD R21, R24, R21 ;  /* 0x0000001518157221 */ /* 0x004fc80000000000 */
[----:B---3--:R-:W-:-:S04]  /*07a0*/  FADD R4, R21, R4 ;  /* 0x0000000415047221 */ /* 0x008fc80000000000 */
[----:B----4-:R-:W-:-:S04]  /*07b0*/  FADD R5, R4, R5 ;  /* 0x0000000504057221 */ /* 0x010fc80000000000 */
[----:B-----5:R-:W-:-:S04]  /*07c0*/  FADD R6, R5, R6 ;  /* 0x0000000605067221 */ /* 0x020fc80000000000 */
[----:B------:R-:W-:-:S04]  /*07d0*/  FADD R7, R6, R7 ;  /* 0x0000000706077221 */ /* 0x000fc80000000000 */
        /* <DEDUP_REMOVED lines=13> */
[----:B------:R-:W-:-:S05]  /*08b0*/  FADD R19, R20, R19 ;  /* 0x0000001314137221 */ /* 0x000fca0000000000 */
[----:B------:R-:W-:Y:S01]  /*08c0*/  STG.E desc[UR4][R2.64], R19 ;  /* 0x0000001302007986 */ /* 0x000fe2000c101904 */
[----:B------:R-:W-:Y:S05]  /*08d0*/  EXIT ;  /* 0x000000000000794d */ /* 0x000fea0003800000 */
.L_x_0:
[----:B------:R-:W-:-:S00]  /*08e0*/  BRA `(.L_x_0) ;  /* 0xfffffffc00fc7947 */ /* 0x000fc0000383ffff */
[----:B------:R-:W-:-:S00]  /*08f0*/  NOP ;  /* 0x0000000000007918 */ /* 0x000fc00000000000 */
        /* <DEDUP_REMOVED lines=8> */
.L_x_2:


//--------------------- .text.my_kernel_kernel1   --------------------------
	.section	.text.my_kernel_kernel1,"ax",@progbits
	.align	128
        .global         my_kernel_kernel1
        .type           my_kernel_kernel1,@function
        .size           my_kernel_kernel1,(.L_x_3 - my_kernel_kernel1)
        .other          my_kernel_kernel1,@"STO_CUDA_ENTRY STV_DEFAULT"
my_kernel_kernel1:
.text.my_kernel_kernel1:
[----:B------:R-:W-:Y:S01]  /*0000*/  LDC R1, c[0x0][0x37c] ;  /* 0x0000df00ff017b82 */ /* 0x000fe20000000800 */
[----:B------:R-:W0:Y:S07]  /*0010*/  S2R R7, SR_CTAID.X ;  /* 0x0000000000077919 */ /* 0x000e2e0000002500 */
[----:B------:R-:W1:Y:S01]  /*0020*/  LDC.64 R2, c[0x0][0x388] ;  /* 0x0000e200ff027b82 */ /* 0x000e620000000a00 */
[----:B------:R-:W2:Y:S01]  /*0030*/  LDCU.64 UR4, c[0x0][0x358] ;  /* 0x00006b00ff0477ac */ /* 0x000ea20008000a00 */
[----:B------:R-:W0:Y:S06]  /*0040*/  S2R R0, SR_TID.X ;  /* 0x0000000000007919 */ /* 0x000e2c0000002100 */
[----:B------:R-:W3:Y:S01]  /*0050*/  LDC.64 R4, c[0x0][0x380] ;  /* 0x0000e000ff047b82 */ /* 0x000ee20000000a00 */
[----:B0-----:R-:W-:-:S05]  /*0060*/  LEA R7, R7, R0, 0x1 ;  /* 0x0000000007077211 */ /* 0x001fca00078e08ff */
[----:B-1----:R-:W-:-:S06]  /*0070*/  IMAD.WIDE.U32 R2, R7, 0x4, R2 ;  /* 0x0000000407027825 */ /* 0x002fcc00078e0002 */
[----:B--2---:R-:W2:Y:S01]  /*0080*/  LDG.E.CONSTANT R2, desc[UR4][R2.64] ;  /* 0x0000000402027981 */ /* 0x004ea2000c1e9900 */
[----:B---3--:R-:W-:-:S04]  /*0090*/  IMAD.WIDE.U32 R4, R7, 0x4, R4 ;  /* 0x0000000407047825 */ /* 0x008fc800078e0004 */
[----:B--2---:R-:W-:-:S05]  /*00a0*/  FMUL R7, R2, 0.015625 ;  /* 0x3c80000002077820 */ /* 0x004fca0000400000 */
[----:B------:R-:W-:Y:S01]  /*00b0*/  STG.E desc[UR4][R4.64], R7 ;  /* 0x0000000704007986 */ /* 0x000fe2000c101904 */
[----:B------:R-:W-:Y:S05]  /*00c0*/  EXIT ;  /* 0x000000000000794d */ /* 0x000fea0003800000 */
.L_x_1:
        /* <DEDUP_REMOVED lines=11> */
.L_x_3:


//--------------------- .nv.shared.reserved.0     --------------------------
	.section	.nv.shared.reserved.0,"aw",@nobits
	.weak		__nv_reservedSMEM_offset_0_alias
	.size		__nv_reservedSMEM_offset_0_alias, 0, 64
	.other		__nv_reservedSMEM_offset_0_alias,@"STO_CUDA_RESERVED_SHARED STV_DEFAULT"
__nv_reservedSMEM_offset_0_alias:
	.zero		0
	.zero		64


//--------------------- .nv.constant0.my_kernel_kernel0 --------------------------
	.section	.nv.constant0.my_kernel_kernel0,"a",@progbits
	.sectionflags	@""
	.align	4
.nv.constant0.my_kernel_kernel0:
	.zero		912


//--------------------- .nv.constant0.my_kernel_kernel1 --------------------------
	.section	.nv.constant0.my_kernel_kernel1,"a",@progbits
	.sectionflags	@""
	.align	4
.nv.constant0.my_kernel_kernel1:
	.zero		912


//--------------------- SYMBOLS --------------------------

	.type		.nv.reservedSmem.offset0,@object
	.size		.nv.reservedSmem.offset0,0x4
